//
// Generated by NVIDIA NVVM Compiler
//
// Compiler Build ID: CL-36424714
// Cuda compilation tools, release 13.0, V13.0.88
// Based on NVVM 20.0.0
//

.version 9.0
.target sm_100
.address_size 64

	// .globl	reduce_neighbored_1

.visible .entry reduce_neighbored_1(
	.param .u64 .ptr .align 1 reduce_neighbored_1_param_0,
	.param .u64 .ptr .align 1 reduce_neighbored_1_param_1,
	.param .u32 reduce_neighbored_1_param_2
)
{
	.reg .pred 	%p<6>;
	.reg .b32 	%r<17>;
	.reg .b64 	%rd<13>;

	ld.param.u64 	%rd4, [reduce_neighbored_1_param_0];
	ld.param.u64 	%rd3, [reduce_neighbored_1_param_1];
	ld.param.u32 	%r6, [reduce_neighbored_1_param_2];
	cvta.to.global.u64 	%rd5, %rd4;
	mov.u32 	%r1, %tid.x;
	mov.u32 	%r2, %ctaid.x;
	mov.u32 	%r3, %ntid.x;
	mul.lo.s32 	%r7, %r2, %r3;
	mul.wide.u32 	%rd6, %r7, 4;
	add.s64 	%rd1, %rd5, %rd6;
	add.s32 	%r8, %r7, %r1;
	setp.ge.u32 	%p1, %r8, %r6;
	@%p1 bra 	$L__BB0_8;
	setp.lt.u32 	%p2, %r3, 2;
	@%p2 bra 	$L__BB0_6;
	mul.wide.u32 	%rd7, %r1, 4;
	add.s64 	%rd2, %rd1, %rd7;
	mov.b32 	%r16, 1;
$L__BB0_3:
	shl.b32 	%r5, %r16, 1;
	add.s32 	%r10, %r5, -1;
	and.b32  	%r11, %r10, %r1;
	setp.ne.s32 	%p3, %r11, 0;
	@%p3 bra 	$L__BB0_5;
	mul.wide.s32 	%rd8, %r16, 4;
	add.s64 	%rd9, %rd2, %rd8;
	ld.global.u32 	%r12, [%rd9];
	ld.global.u32 	%r13, [%rd2];
	add.s32 	%r14, %r13, %r12;
	st.global.u32 	[%rd2], %r14;
$L__BB0_5:
	bar.sync 	0;
	setp.lt.u32 	%p4, %r5, %r3;
	mov.u32 	%r16, %r5;
	@%p4 bra 	$L__BB0_3;
$L__BB0_6:
	setp.ne.s32 	%p5, %r1, 0;
	@%p5 bra 	$L__BB0_8;
	ld.global.u32 	%r15, [%rd1];
	cvta.to.global.u64 	%rd10, %rd3;
	mul.wide.u32 	%rd11, %r2, 4;
	add.s64 	%rd12, %rd10, %rd11;
	st.global.u32 	[%rd12], %r15;
$L__BB0_8:
	ret;

}
	// .globl	reduce_neighbored_2
.visible .entry reduce_neighbored_2(
	.param .u64 .ptr .align 1 reduce_neighbored_2_param_0,
	.param .u64 .ptr .align 1 reduce_neighbored_2_param_1,
	.param .u32 reduce_neighbored_2_param_2
)
{
	.reg .pred 	%p<6>;
	.reg .b32 	%r<17>;
	.reg .b64 	%rd<13>;

	ld.param.u64 	%rd3, [reduce_neighbored_2_param_0];
	ld.param.u64 	%rd2, [reduce_neighbored_2_param_1];
	ld.param.u32 	%r7, [reduce_neighbored_2_param_2];
	cvta.to.global.u64 	%rd4, %rd3;
	mov.u32 	%r1, %tid.x;
	mov.u32 	%r2, %ctaid.x;
	mov.u32 	%r3, %ntid.x;
	mul.lo.s32 	%r8, %r2, %r3;
	add.s32 	%r9, %r8, %r1;
	mul.wide.u32 	%rd5, %r8, 4;
	add.s64 	%rd1, %rd4, %rd5;
	setp.ge.u32 	%p1, %r9, %r7;
	@%p1 bra 	$L__BB1_8;
	setp.lt.u32 	%p2, %r3, 2;
	@%p2 bra 	$L__BB1_6;
	mov.b32 	%r16, 1;
$L__BB1_3:
	shl.b32 	%r5, %r16, 1;
	mul.lo.s32 	%r6, %r5, %r1;
	setp.ge.u32 	%p3, %r6, %r3;
	@%p3 bra 	$L__BB1_5;
	add.s32 	%r11, %r6, %r16;
	mul.wide.u32 	%rd6, %r11, 4;
	add.s64 	%rd7, %rd1, %rd6;
	ld.global.u32 	%r12, [%rd7];
	mul.wide.u32 	%rd8, %r6, 4;
	add.s64 	%rd9, %rd1, %rd8;
	ld.global.u32 	%r13, [%rd9];
	add.s32 	%r14, %r13, %r12;
	st.global.u32 	[%rd9], %r14;
$L__BB1_5:
	bar.sync 	0;
	setp.lt.u32 	%p4, %r5, %r3;
	mov.u32 	%r16, %r5;
	@%p4 bra 	$L__BB1_3;
$L__BB1_6:
	setp.ne.s32 	%p5, %r1, 0;
	@%p5 bra 	$L__BB1_8;
	ld.global.u32 	%r15, [%rd1];
	cvta.to.global.u64 	%rd10, %rd2;
	mul.wide.u32 	%rd11, %r2, 4;
	add.s64 	%rd12, %rd10, %rd11;
	st.global.u32 	[%rd12], %r15;
$L__BB1_8:
	ret;

}


// ===== COMPILED SASS (sm_100) =====

	.target	sm_100

	.elftype	@"ET_EXEC"


//--------------------- .note.nv.tkinfo           --------------------------
	.section	.note.nv.tkinfo,"",@"SHT_NOTE"
	.sectionflags	@"SHF_NOTE_NV_TKINFO"
	.tkinfo
        /*0018*/ 	.word	0x00000002
        /*0030*/ 	.string	""
        /*0030*/ 	.string	"ptxas"
        /*0030*/ 	.string	"Cuda compilation tools, release 13.0, V13.0.88"
        /*0030*/ 	.string	"Build cuda_13.0.r13.0/compiler.36424714_0"
        /*0030*/ 	.string	"-arch sm_100 -m 64 "



//--------------------- .note.nv.cuinfo           --------------------------
	.section	.note.nv.cuinfo,"",@"SHT_NOTE"
	.sectionflags	@"SHF_NOTE_NV_CUINFO"
        /*0018*/ 	.short	0x0002
        /*001a*/ 	.short	0x0064
        /*001c*/ 	.short	0x0082
	.zero		2


//--------------------- .nv.info                  --------------------------
	.section	.nv.info,"",@"SHT_CUDA_INFO"
	.align	4


	//----- nvinfo : EIATTR_REGCOUNT
	.align		4
        /*0000*/ 	.byte	0x04, 0x2f
        /*0002*/ 	.short	(.L_1 - .L_0)
	.align		4
.L_0:
        /*0004*/ 	.word	index@(reduce_neighbored_1)
        /*0008*/ 	.word	0x00000010


	//----- nvinfo : EIATTR_FRAME_SIZE
	.align		4
.L_1:
        /*000c*/ 	.byte	0x04, 0x11
        /*000e*/ 	.short	(.L_3 - .L_2)
	.align		4
.L_2:
        /*0010*/ 	.word	index@(reduce_neighbored_1)
        /*0014*/ 	.word	0x00000000


	//----- nvinfo : EIATTR_REGCOUNT
	.align		4
.L_3:
        /*0018*/ 	.byte	0x04, 0x2f
        /*001a*/ 	.short	(.L_5 - .L_4)
	.align		4
.L_4:
        /*001c*/ 	.word	index@(reduce_neighbored_2)
        /*0020*/ 	.word	0x0000000e


	//----- nvinfo : EIATTR_FRAME_SIZE
	.align		4
.L_5:
        /*0024*/ 	.byte	0x04, 0x11
        /*0026*/ 	.short	(.L_7 - .L_6)
	.align		4
.L_6:
        /*0028*/ 	.word	index@(reduce_neighbored_2)
        /*002c*/ 	.word	0x00000000


	//----- nvinfo : EIATTR_MIN_STACK_SIZE
	.align		4
.L_7:
        /*0030*/ 	.byte	0x04, 0x12
        /*0032*/ 	.short	(.L_9 - .L_8)
	.align		4
.L_8:
        /*0034*/ 	.word	index@(reduce_neighbored_2)
        /*0038*/ 	.word	0x00000000


	//----- nvinfo : EIATTR_MIN_STACK_SIZE
	.align		4
.L_9:
        /*003c*/ 	.byte	0x04, 0x12
        /*003e*/ 	.short	(.L_11 - .L_10)
	.align		4
.L_10:
        /*0040*/ 	.word	index@(reduce_neighbored_1)
        /*0044*/ 	.word	0x00000000
.L_11:


//--------------------- .nv.compat                --------------------------
	.section	.nv.compat,"",@"SHT_CUDA_COMPAT_INFO"
	.align	4
        /*0000*/ 	.byte	0x02, 0x09, 0x00, 0x00, 0x02, 0x02, 0x01, 0x00, 0x02, 0x05, 0x05, 0x00, 0x03, 0x07, 0x01, 0x01
        /*0010*/ 	.byte	0x02, 0x03, 0x00, 0x00, 0x02, 0x06, 0x01, 0x00, 0x04, 0x0b, 0x08, 0x00, 0x09, 0x00, 0x00, 0x00
        /*0020*/ 	.byte	0x00, 0x00, 0x00, 0x00


//--------------------- .nv.info.reduce_neighbored_2 --------------------------
	.section	.nv.info.reduce_neighbored_2,"",@"SHT_CUDA_INFO"
	.sectionflags	@""
	.align	4


	//----- nvinfo : EIATTR_CUDA_API_VERSION
	.align		4
        /*0000*/ 	.byte	0x04, 0x37
        /*0002*/ 	.short	(.L_13 - .L_12)
.L_12:
        /*0004*/ 	.word	0x00000082


	//----- nvinfo : EIATTR_KPARAM_INFO
	.align		4
.L_13:
        /*0008*/ 	.byte	0x04, 0x17
        /*000a*/ 	.short	(.L_15 - .L_14)
.L_14:
        /*000c*/ 	.word	0x00000000
        /*0010*/ 	.short	0x0002
        /*0012*/ 	.short	0x0010
        /*0014*/ 	.byte	0x00, 0xf0, 0x11, 0x00


	//----- nvinfo : EIATTR_KPARAM_INFO
	.align		4
.L_15:
        /*0018*/ 	.byte	0x04, 0x17
        /*001a*/ 	.short	(.L_17 - .L_16)
.L_16:
        /*001c*/ 	.word	0x00000000
        /*0020*/ 	.short	0x0001
        /*0022*/ 	.short	0x0008
        /*0024*/ 	.byte	0x00, 0xf5, 0x21, 0x00


	//----- nvinfo : EIATTR_KPARAM_INFO
	.align		4
.L_17:
        /*0028*/ 	.byte	0x04, 0x17
        /*002a*/ 	.short	(.L_19 - .L_18)
.L_18:
        /*002c*/ 	.word	0x00000000
        /*0030*/ 	.short	0x0000
        /*0032*/ 	.short	0x0000
        /*0034*/ 	.byte	0x00, 0xf5, 0x21, 0x00


	//----- nvinfo : EIATTR_SPARSE_MMA_MASK
	.align		4
.L_19:
        /*0038*/ 	.byte	0x03, 0x50
        /*003a*/ 	.short	0x0000


	//----- nvinfo : EIATTR_MAXREG_COUNT
	.align		4
        /*003c*/ 	.byte	0x03, 0x1b
        /*003e*/ 	.short	0x00ff


	//----- nvinfo : EIATTR_NUM_BARRIERS
	.align		4
        /*0040*/ 	.byte	0x02, 0x4c
        /*0042*/ 	.byte	0x01
	.zero		1


	//----- nvinfo : EIATTR_MERCURY_ISA_VERSION
	.align		4
        /*0044*/ 	.byte	0x03, 0x5f
        /*0046*/ 	.short	0x0101


	//----- nvinfo : EIATTR_VRC_CTA_INIT_COUNT
	.align		4
        /*0048*/ 	.byte	0x02, 0x4a
	.zero		1
	.zero		1


	//----- nvinfo : EIATTR_EXIT_INSTR_OFFSETS
	.align		4
        /*004c*/ 	.byte	0x04, 0x1c
        /*004e*/ 	.short	(.L_21 - .L_20)


	//   ....[0]....
.L_20:
        /*0050*/ 	.word	0x00000090


	//   ....[1]....
        /*0054*/ 	.word	0x00000210


	//   ....[2]....
        /*0058*/ 	.word	0x00000260


	//----- nvinfo : EIATTR_CRS_STACK_SIZE
	.align		4
.L_21:
        /*005c*/ 	.byte	0x04, 0x1e
        /*005e*/ 	.short	(.L_23 - .L_22)
.L_22:
        /*0060*/ 	.word	0x00000000


	//----- nvinfo : EIATTR_CBANK_PARAM_SIZE
	.align		4
.L_23:
        /*0064*/ 	.byte	0x03, 0x19
        /*0066*/ 	.short	0x0014


	//----- nvinfo : EIATTR_PARAM_CBANK
	.align		4
        /*0068*/ 	.byte	0x04, 0x0a
        /*006a*/ 	.short	(.L_25 - .L_24)
	.align		4
.L_24:
        /*006c*/ 	.word	index@(.nv.constant0.reduce_neighbored_2)
        /*0070*/ 	.short	0x0380
        /*0072*/ 	.short	0x0014


	//----- nvinfo : EIATTR_SW_WAR
	.align		4
.L_25:
        /*0074*/ 	.byte	0x04, 0x36
        /*0076*/ 	.short	(.L_27 - .L_26)
.L_26:
        /*0078*/ 	.word	0x00000008
.L_27:


//--------------------- .nv.info.reduce_neighbored_1 --------------------------
	.section	.nv.info.reduce_neighbored_1,"",@"SHT_CUDA_INFO"
	.sectionflags	@""
	.align	4


	//----- nvinfo : EIATTR_CUDA_API_VERSION
	.align		4
        /*0000*/ 	.byte	0x04, 0x37
        /*0002*/ 	.short	(.L_29 - .L_28)
.L_28:
        /*0004*/ 	.word	0x00000082


	//----- nvinfo : EIATTR_KPARAM_INFO
	.align		4
.L_29:
        /*0008*/ 	.byte	0x04, 0x17
        /*000a*/ 	.short	(.L_31 - .L_30)
.L_30:
        /*000c*/ 	.word	0x00000000
        /*0010*/ 	.short	0x0002
        /*0012*/ 	.short	0x0010
        /*0014*/ 	.byte	0x00, 0xf0, 0x11, 0x00


	//----- nvinfo : EIATTR_KPARAM_INFO
	.align		4
.L_31:
        /*0018*/ 	.byte	0x04, 0x17
        /*001a*/ 	.short	(.L_33 - .L_32)
.L_32:
        /*001c*/ 	.word	0x00000000
        /*0020*/ 	.short	0x0001
        /*0022*/ 	.short	0x0008
        /*0024*/ 	.byte	0x00, 0xf5, 0x21, 0x00


	//----- nvinfo : EIATTR_KPARAM_INFO
	.align		4
.L_33:
        /*0028*/ 	.byte	0x04, 0x17
        /*002a*/ 	.short	(.L_35 - .L_34)
.L_34:
        /*002c*/ 	.word	0x00000000
        /*0030*/ 	.short	0x0000
        /*0032*/ 	.short	0x0000
        /*0034*/ 	.byte	0x00, 0xf5, 0x21, 0x00


	//----- nvinfo : EIATTR_SPARSE_MMA_MASK
	.align		4
.L_35:
        /*0038*/ 	.byte	0x03, 0x50
        /*003a*/ 	.short	0x0000


	//----- nvinfo : EIATTR_MAXREG_COUNT
	.align		4
        /*003c*/ 	.byte	0x03, 0x1b
        /*003e*/ 	.short	0x00ff


	//----- nvinfo : EIATTR_NUM_BARRIERS
	.align		4
        /*0040*/ 	.byte	0x02, 0x4c
        /*0042*/ 	.byte	0x01
	.zero		1


	//----- nvinfo : EIATTR_MERCURY_ISA_VERSION
	.align		4
        /*0044*/ 	.byte	0x03, 0x5f
        /*0046*/ 	.short	0x0101


	//----- nvinfo : EIATTR_VRC_CTA_INIT_COUNT
	.align		4
        /*0048*/ 	.byte	0x02, 0x4a
	.zero		1
	.zero		1


	//----- nvinfo : EIATTR_EXIT_INSTR_OFFSETS
	.align		4
        /*004c*/ 	.byte	0x04, 0x1c
        /*004e*/ 	.short	(.L_37 - .L_36)


	//   ....[0]....
.L_36:
        /*0050*/ 	.word	0x00000090


	//   ....[1]....
        /*0054*/ 	.word	0x00000200


	//   ....[2]....
        /*0058*/ 	.word	0x00000250


	//----- nvinfo : EIATTR_CRS_STACK_SIZE
	.align		4
.L_37:
        /*005c*/ 	.byte	0x04, 0x1e
        /*005e*/ 	.short	(.L_39 - .L_38)
.L_38:
        /*0060*/ 	.word	0x00000000


	//----- nvinfo : EIATTR_CBANK_PARAM_SIZE
	.align		4
.L_39:
        /*0064*/ 	.byte	0x03, 0x19
        /*0066*/ 	.short	0x0014


	//----- nvinfo : EIATTR_PARAM_CBANK
	.align		4
        /*0068*/ 	.byte	0x04, 0x0a
        /*006a*/ 	.short	(.L_41 - .L_40)
	.align		4
.L_40:
        /*006c*/ 	.word	index@(.nv.constant0.reduce_neighbored_1)
        /*0070*/ 	.short	0x0380
        /*0072*/ 	.short	0x0014


	//----- nvinfo : EIATTR_SW_WAR
	.align		4
.L_41:
        /*0074*/ 	.byte	0x04, 0x36
        /*0076*/ 	.short	(.L_43 - .L_42)
.L_42:
        /*0078*/ 	.word	0x00000008
.L_43:


//--------------------- .nv.callgraph             --------------------------
	.section	.nv.callgraph,"",@"SHT_CUDA_CALLGRAPH"
	.align	4
	.sectionentsize	8
	.align		4
        /*0000*/ 	.word	0x00000000
	.align		4
        /*0004*/ 	.word	0xffffffff
	.align		4
        /*0008*/ 	.word	0x00000000
	.align		4
        /*000c*/ 	.word	0xfffffffe
	.align		4
        /*0010*/ 	.word	0x00000000
	.align		4
        /*0014*/ 	.word	0xfffffffd
	.align		4
        /*0018*/ 	.word	0x00000000
	.align		4
        /*001c*/ 	.word	0xfffffffc


//--------------------- .text.reduce_neighbored_2 --------------------------
	.section	.text.reduce_neighbored_2,"ax",@progbits
	.align	128
        .global         reduce_neighbored_2
        .type           reduce_neighbored_2,@function
        .size           reduce_neighbored_2,(.L_x_10 - reduce_neighbored_2)
        .other          reduce_neighbored_2,@"STO_CUDA_ENTRY STV_DEFAULT"
reduce_neighbored_2:
.text.reduce_neighbored_2:
[----:B------:R-:W-:Y:S01]  /*0000*/  LDC R1, c[0x0][0x37c] ;  /* 0x0000df00ff017b82 */ /* 0x000fe20000000800 */
[----:B------:R-:W0:Y:S01]  /*0010*/  S2R R11, SR_CTAID.X ;  /* 0x00000000000b7919 */ /* 0x000e220000002500 */
[----:B------:R-:W0:Y:S01]  /*0020*/  LDCU UR6, c[0x0][0x360] ;  /* 0x00006c00ff0677ac */ /* 0x000e220008000800 */
[----:B------:R-:W1:Y:S01]  /*0030*/  S2R R0, SR_TID.X ;  /* 0x0000000000007919 */ /* 0x000e620000002100 */
[----:B------:R-:W2:Y:S01]  /*0040*/  LDCU UR4, c[0x0][0x390] ;  /* 0x00007200ff0477ac */ /* 0x000ea20008000800 */
[----:B0-----:R-:W-:-:S05]  /*0050*/  IMAD R5, R11, UR6, RZ ;  /* 0x000000060b057c24 */ /* 0x001fca000f8e02ff */
[----:B-1----:R-:W-:-:S04]  /*0060*/  IADD3 R2, PT, PT, R5, R0, RZ ;  /* 0x0000000005027210 */ /* 0x002fc80007ffe0ff */
[----:B--2---:R-:W-:Y:S02]  /*0070*/  ISETP.GE.U32.AND P0, PT, R2, UR4, PT ;  /* 0x0000000402007c0c */ /* 0x004fe4000bf06070 */
[----:B------:R-:W0:Y:S11]  /*0080*/  LDC.64 R2, c[0x0][0x380] ;  /* 0x0000e000ff027b82 */ /* 0x000e360000000a00 */
[----:B------:R-:W-:Y:S05]  /*0090*/  @P0 EXIT ;  /* 0x000000000000094d */ /* 0x000fea0003800000 */
[----:B------:R-:W-:Y:S01]  /*00a0*/  UISETP.GE.U32.AND UP0, UPT, UR6, 0x2, UPT ;  /* 0x000000020600788c */ /* 0x000fe2000bf06070 */
[----:B0-----:R-:W-:Y:S01]  /*00b0*/  IMAD.WIDE.U32 R2, R5, 0x4, R2 ;  /* 0x0000000405027825 */ /* 0x001fe200078e0002 */
[----:B------:R-:W0:Y:S07]  /*00c0*/  LDCU.64 UR8, c[0x0][0x358] ;  /* 0x00006b00ff0877ac */ /* 0x000e2e0008000a00 */
[----:B------:R-:W-:Y:S05]  /*00d0*/  BRA.U !UP0, `(.L_x_0) ;  /* 0x0000000108487547 */ /* 0x000fea000b800000 */
[----:B------:R-:W-:-:S05]  /*00e0*/  UMOV UR4, 0x1 ;  /* 0x0000000100047882 */ /* 0x000fca0000000000 */
.L_x_3:
[----:B------:R-:W-:Y:S01]  /*00f0*/  USHF.L.U32 UR5, UR4, 0x1, URZ ;  /* 0x0000000104057899 */ /* 0x000fe200080006ff */
[----:B------:R-:W-:Y:S05]  /*0100*/  BSSY.RECONVERGENT B0, `(.L_x_1) ;  /* 0x000000b000007945 */ /* 0x000fea0003800200 */
[----:B-1----:R-:W-:-:S05]  /*0110*/  IMAD R7, R0, UR5, RZ ;  /* 0x0000000500077c24 */ /* 0x002fca000f8e02ff */
[----:B------:R-:W-:-:S13]  /*0120*/  ISETP.GE.U32.AND P0, PT, R7, UR6, PT ;  /* 0x0000000607007c0c */ /* 0x000fda000bf06070 */
[----:B------:R-:W-:Y:S05]  /*0130*/  @P0 BRA `(.L_x_2) ;  /* 0x00000000001c0947 */ /* 0x000fea0003800000 */
[C---:B------:R-:W-:Y:S01]  /*0140*/  IADD3 R5, PT, PT, R7.reuse, UR4, RZ ;  /* 0x0000000407057c10 */ /* 0x040fe2000fffe0ff */
[----:B------:R-:W-:-:S04]  /*0150*/  IMAD.WIDE.U32 R6, R7, 0x4, R2 ;  /* 0x0000000407067825 */ /* 0x000fc800078e0002 */
[----:B------:R-:W-:Y:S01]  /*0160*/  IMAD.WIDE.U32 R4, R5, 0x4, R2 ;  /* 0x0000000405047825 */ /* 0x000fe200078e0002 */
[----:B0-----:R-:W2:Y:S05]  /*0170*/  LDG.E R9, desc[UR8][R6.64] ;  /* 0x0000000806097981 */ /* 0x001eaa000c1e1900 */
[----:B------:R-:W2:Y:S02]  /*0180*/  LDG.E R4, desc[UR8][R4.64] ;  /* 0x0000000804047981 */ /* 0x000ea4000c1e1900 */
[----:B--2---:R-:W-:-:S05]  /*0190*/  IADD3 R9, PT, PT, R4, R9, RZ ;  /* 0x0000000904097210 */ /* 0x004fca0007ffe0ff */
[----:B------:R1:W-:Y:S02]  /*01a0*/  STG.E desc[UR8][R6.64], R9 ;  /* 0x0000000906007986 */ /* 0x0003e4000c101908 */
.L_x_2:
[----:B0-----:R-:W-:Y:S05]  /*01b0*/  BSYNC.RECONVERGENT B0 ;  /* 0x0000000000007941 */ /* 0x001fea0003800200 */
.L_x_1:
[----:B------:R-:W-:Y:S01]  /*01c0*/  BAR.SYNC.DEFER_BLOCKING 0x0 ;  /* 0x0000000000007b1d */ /* 0x000fe20000010000 */
[----:B------:R-:W-:-:S05]  /*01d0*/  UISETP.GE.U32.AND UP0, UPT, UR5, UR6, UPT ;  /* 0x000000060500728c */ /* 0x000fca000bf06070 */
[----:B------:R-:W-:-:S04]  /*01e0*/  UMOV UR4, UR5 ;  /* 0x0000000500047c82 */ /* 0x000fc80008000000 */
[----:B------:R-:W-:Y:S05]  /*01f0*/  BRA.U !UP0, `(.L_x_3) ;  /* 0xfffffffd08bc7547 */ /* 0x000fea000b83ffff */
.L_x_0:
[----:B------:R-:W-:-:S13]  /*0200*/  ISETP.NE.AND P0, PT, R0, RZ, PT ;  /* 0x000000ff0000720c */ /* 0x000fda0003f05270 */
[----:B0-----:R-:W-:Y:S05]  /*0210*/  @P0 EXIT ;  /* 0x000000000000094d */ /* 0x001fea0003800000 */
[----:B------:R-:W2:Y:S01]  /*0220*/  LDG.E R3, desc[UR8][R2.64] ;  /* 0x0000000802037981 */ /* 0x000ea2000c1e1900 */
[----:B------:R-:W0:Y:S02]  /*0230*/  LDC.64 R4, c[0x0][0x388] ;  /* 0x0000e200ff047b82 */ /* 0x000e240000000a00 */
[----:B0-----:R-:W-:-:S05]  /*0240*/  IMAD.WIDE.U32 R4, R11, 0x4, R4 ;  /* 0x000000040b047825 */ /* 0x001fca00078e0004 */
[----:B--2---:R-:W-:Y:S01]  /*0250*/  STG.E desc[UR8][R4.64], R3 ;  /* 0x0000000304007986 */ /* 0x004fe2000c101908 */
[----:B------:R-:W-:Y:S05]  /*0260*/  EXIT ;  /* 0x000000000000794d */ /* 0x000fea0003800000 */
.L_x_4:
[----:B------:R-:W-:-:S00]  /*0270*/  BRA `(.L_x_4) ;  /* 0xfffffffc00fc7947 */ /* 0x000fc0000383ffff */
[----:B------:R-:W-:-:S00]  /*0280*/  NOP ;  /* 0x0000000000007918 */ /* 0x000fc00000000000 */
[----:B------:R-:W-:-:S00]  /*0290*/  NOP ;  /* 0x0000000000007918 */ /* 0x000fc00000000000 */
[----:B------:R-:W-:-:S00]  /*02a0*/  NOP ;  /* 0x0000000000007918 */ /* 0x000fc00000000000 */
[----:B------:R-:W-:-:S00]  /*02b0*/  NOP ;  /* 0x0000000000007918 */ /* 0x000fc00000000000 */
[----:B------:R-:W-:-:S00]  /*02c0*/  NOP ;  /* 0x0000000000007918 */ /* 0x000fc00000000000 */
[----:B------:R-:W-:-:S00]  /*02d0*/  NOP ;  /* 0x0000000000007918 */ /* 0x000fc00000000000 */
[----:B------:R-:W-:-:S00]  /*02e0*/  NOP ;  /* 0x0000000000007918 */ /* 0x000fc00000000000 */
[----:B------:R-:W-:-:S00]  /*02f0*/  NOP ;  /* 0x0000000000007918 */ /* 0x000fc00000000000 */
.L_x_10:


//--------------------- .text.reduce_neighbored_1 --------------------------
	.section	.text.reduce_neighbored_1,"ax",@progbits
	.align	128
        .global         reduce_neighbored_1
        .type           reduce_neighbored_1,@function
        .size           reduce_neighbored_1,(.L_x_11 - reduce_neighbored_1)
        .other          reduce_neighbored_1,@"STO_CUDA_ENTRY STV_DEFAULT"
reduce_neighbored_1:
.text.reduce_neighbored_1:
[----:B------:R-:W-:Y:S01]  /*0000*/  LDC R1, c[0x0][0x37c] ;  /* 0x0000df00ff017b82 */ /* 0x000fe20000000800 */
[----:B------:R-:W0:Y:S01]  /*0010*/  S2R R13, SR_CTAID.X ;  /* 0x00000000000d7919 */ /* 0x000e220000002500 */
[----:B------:R-:W0:Y:S06]  /*0020*/  LDCU UR4, c[0x0][0x360] ;  /* 0x00006c00ff0477ac */ /* 0x000e2c0008000800 */
[----:B------:R-:W1:Y:S01]  /*0030*/  LDC.64 R2, c[0x0][0x380] ;  /* 0x0000e000ff027b82 */ /* 0x000e620000000a00 */
[----:B------:R-:W2:Y:S01]  /*0040*/  S2R R11, SR_TID.X ;  /* 0x00000000000b7919 */ /* 0x000ea20000002100 */
[----:B------:R-:W3:Y:S01]  /*0050*/  LDCU UR5, c[0x0][0x390] ;  /* 0x00007200ff0577ac */ /* 0x000ee20008000800 */
[----:B0-----:R-:W-:-:S05]  /*0060*/  IMAD R5, R13, UR4, RZ ;  /* 0x000000040d057c24 */ /* 0x001fca000f8e02ff */
[----:B--2---:R-:W-:-:S04]  /*0070*/  IADD3 R0, PT, PT, R5, R11, RZ ;  /* 0x0000000b05007210 */ /* 0x004fc80007ffe0ff */
[----:B---3--:R-:W-:-:S13]  /*0080*/  ISETP.GE.U32.AND P0, PT, R0, UR5, PT ;  /* 0x0000000500007c0c */ /* 0x008fda000bf06070 */
[----:B-1----:R-:W-:Y:S05]  /*0090*/  @P0 EXIT ;  /* 0x000000000000094d */ /* 0x002fea0003800000 */
[----:B------:R-:W-:Y:S01]  /*00a0*/  UISETP.GE.U32.AND UP0, UPT, UR4, 0x2, UPT ;  /* 0x000000020400788c */ /* 0x000fe2000bf06070 */
[----:B------:R-:W-:Y:S01]  /*00b0*/  IMAD.WIDE.U32 R2, R5, 0x4, R2 ;  /* 0x0000000405027825 */ /* 0x000fe200078e0002 */
[----:B------:R-:W0:Y:S07]  /*00c0*/  LDCU.64 UR6, c[0x0][0x358] ;  /* 0x00006b00ff0677ac */ /* 0x000e2e0008000a00 */
[----:B------:R-:W-:Y:S05]  /*00d0*/  BRA.U !UP0, `(.L_x_5) ;  /* 0x0000000108447547 */ /* 0x000fea000b800000 */
[----:B------:R-:W-:Y:S02]  /*00e0*/  HFMA2 R7, -RZ, RZ, 0, 5.9604644775390625e-08 ;  /* 0x00000001ff077431 */ /* 0x000fe400000001ff */
[----:B------:R-:W-:-:S07]  /*00f0*/  IMAD.WIDE.U32 R4, R11, 0x4, R2 ;  /* 0x000000040b047825 */ /* 0x000fce00078e0002 */
.L_x_8:
[----:B------:R-:W-:Y:S01]  /*0100*/  SHF.L.U32 R8, R7, 0x1, RZ ;  /* 0x0000000107087819 */ /* 0x000fe200000006ff */
[----:B------:R-:W-:Y:S04]  /*0110*/  BSSY.RECONVERGENT B0, `(.L_x_6) ;  /* 0x0000009000007945 */ /* 0x000fe80003800200 */
[----:B------:R-:W-:-:S05]  /*0120*/  VIADD R0, R8, 0xffffffff ;  /* 0xffffffff08007836 */ /* 0x000fca0000000000 */
[----:B------:R-:W-:-:S13]  /*0130*/  LOP3.LUT P0, RZ, R0, R11, RZ, 0xc0, !PT ;  /* 0x0000000b00ff7212 */ /* 0x000fda000780c0ff */
[----:B-1----:R-:W-:Y:S05]  /*0140*/  @P0 BRA `(.L_x_7) ;  /* 0x0000000000140947 */ /* 0x002fea0003800000 */
[----:B------:R-:W-:Y:S01]  /*0150*/  IMAD.WIDE R6, R7, 0x4, R4 ;  /* 0x0000000407067825 */ /* 0x000fe200078e0204 */
[----:B0-----:R-:W2:Y:S05]  /*0160*/  LDG.E R9, desc[UR6][R4.64] ;  /* 0x0000000604097981 */ /* 0x001eaa000c1e1900 */
[----:B------:R-:W2:Y:S02]  /*0170*/  LDG.E R6, desc[UR6][R6.64] ;  /* 0x0000000606067981 */ /* 0x000ea4000c1e1900 */
[----:B--2---:R-:W-:-:S05]  /*0180*/  IADD3 R9, PT, PT, R6, R9, RZ ;  /* 0x0000000906097210 */ /* 0x004fca0007ffe0ff */
[----:B------:R1:W-:Y:S02]  /*0190*/  STG.E desc[UR6][R4.64], R9 ;  /* 0x0000000904007986 */ /* 0x0003e4000c101906 */
.L_x_7:
[----:B0-----:R-:W-:Y:S05]  /*01a0*/  BSYNC.RECONVERGENT B0 ;  /* 0x0000000000007941 */ /* 0x001fea0003800200 */
.L_x_6:
[----:B------:R-:W-:Y:S01]  /*01b0*/  BAR.SYNC.DEFER_BLOCKING 0x0 ;  /* 0x0000000000007b1d */ /* 0x000fe20000010000 */
[----:B------:R-:W-:Y:S01]  /*01c0*/  ISETP.GE.U32.AND P0, PT, R8, UR4, PT ;  /* 0x0000000408007c0c */ /* 0x000fe2000bf06070 */
[----:B------:R-:W-:-:S12]  /*01d0*/  IMAD.MOV.U32 R7, RZ, RZ, R8 ;  /* 0x000000ffff077224 */ /* 0x000fd800078e0008 */
[----:B------:R-:W-:Y:S05]  /*01e0*/  @!P0 BRA `(.L_x_8) ;  /* 0xfffffffc00c48947 */ /* 0x000fea000383ffff */
.L_x_5:
[----:B------:R-:W-:-:S13]  /*01f0*/  ISETP.NE.AND P0, PT, R11, RZ, PT ;  /* 0x000000ff0b00720c */ /* 0x000fda0003f05270 */
[----:B0-----:R-:W-:Y:S05]  /*0200*/  @P0 EXIT ;  /* 0x000000000000094d */ /* 0x001fea0003800000 */
[----:B------:R-:W2:Y:S01]  /*0210*/  LDG.E R3, desc[UR6][R2.64] ;  /* 0x0000000602037981 */ /* 0x000ea2000c1e1900 */
[----:B-1----:R-:W0:Y:S02]  /*0220*/  LDC.64 R4, c[0x0][0x388] ;  /* 0x0000e200ff047b82 */ /* 0x002e240000000a00 */
[----:B0-----:R-:W-:-:S05]  /*0230*/  IMAD.WIDE.U32 R4, R13, 0x4, R4 ;  /* 0x000000040d047825 */ /* 0x001fca00078e0004 */
[----:B--2---:R-:W-:Y:S01]  /*0240*/  STG.E desc[UR6][R4.64], R3 ;  /* 0x0000000304007986 */ /* 0x004fe2000c101906 */
[----:B------:R-:W-:Y:S05]  /*0250*/  EXIT ;  /* 0x000000000000794d */ /* 0x000fea0003800000 */
.L_x_9:
        /* <DEDUP_REMOVED lines=10> */
.L_x_11:


//--------------------- .nv.shared.reserved.0     --------------------------
	.section	.nv.shared.reserved.0,"aw",@nobits
	.weak		__nv_reservedSMEM_offset_0_alias
	.size		__nv_reservedSMEM_offset_0_alias, 0, 64
	.other		__nv_reservedSMEM_offset_0_alias,@"STO_CUDA_RESERVED_SHARED STV_DEFAULT"
__nv_reservedSMEM_offset_0_alias:
	.zero		0
	.zero		64


//--------------------- .nv.constant0.reduce_neighbored_2 --------------------------
	.section	.nv.constant0.reduce_neighbored_2,"a",@progbits
	.sectionflags	@""
	.align	4
.nv.constant0.reduce_neighbored_2:
	.zero		916


//--------------------- .nv.constant0.reduce_neighbored_1 --------------------------
	.section	.nv.constant0.reduce_neighbored_1,"a",@progbits
	.sectionflags	@""
	.align	4
.nv.constant0.reduce_neighbored_1:
	.zero		916


//--------------------- SYMBOLS --------------------------

	.type		.nv.reservedSmem.offset0,@object
	.size		.nv.reservedSmem.offset0,0x4
